	.headerflags	@"EF_CUDA_TEXMODE_UNIFIED EF_CUDA_64BIT_ADDRESS EF_CUDA_ACCELERATORS EF_CUDA_SM90 EF_CUDA_VIRTUAL_SM(EF_CUDA_SM90)"
	.elftype	@"ET_EXEC"


//--------------------- .nv.info                  --------------------------
	.section	.nv.info,"",@"SHT_CUDA_INFO"
	.align	4


	//----- nvinfo : EIATTR_REGCOUNT
	.align		4
        /*0000*/ 	.byte	0x04, 0x2f
        /*0002*/ 	.short	(.L_1 - .L_0)
	.align		4
.L_0:
        /*0004*/ 	.word	index@(triton_poi_fused_2)
        /*0008*/ 	.word	0x0000001e


	//----- nvinfo : EIATTR_MIN_STACK_SIZE
	.align		4
.L_1:
        /*000c*/ 	.byte	0x04, 0x12
        /*000e*/ 	.short	(.L_3 - .L_2)
	.align		4
.L_2:
        /*0010*/ 	.word	index@(triton_poi_fused_2)
        /*0014*/ 	.word	0x00000000


	//----- nvinfo : EIATTR_FRAME_SIZE
	.align		4
.L_3:
        /*0018*/ 	.byte	0x04, 0x11
        /*001a*/ 	.short	(.L_5 - .L_4)
	.align		4
.L_4:
        /*001c*/ 	.word	index@(triton_poi_fused_2)
        /*0020*/ 	.word	0x00000000


	//----- nvinfo : EIATTR_MIN_STACK_SIZE
	.align		4
.L_5:
        /*0024*/ 	.byte	0x04, 0x12
        /*0026*/ 	.short	(.L_7 - .L_6)
	.align		4
.L_6:
        /*0028*/ 	.word	index@(triton_poi_fused_2)
        /*002c*/ 	.word	0x00000000
.L_7:


//--------------------- .nv.info.triton_poi_fused_2 --------------------------
	.section	.nv.info.triton_poi_fused_2,"",@"SHT_CUDA_INFO"
	.sectionflags	@""
	.align	4


	//----- nvinfo : EIATTR_CUDA_API_VERSION
	.align		4
        /*0000*/ 	.byte	0x04, 0x37
        /*0002*/ 	.short	(.L_9 - .L_8)
.L_8:
        /*0004*/ 	.word	0x0000007c


	//----- nvinfo : EIATTR_KPARAM_INFO
	.align		4
.L_9:
        /*0008*/ 	.byte	0x04, 0x17
        /*000a*/ 	.short	(.L_11 - .L_10)
.L_10:
        /*000c*/ 	.word	0x00000000
        /*0010*/ 	.short	0x0003
        /*0012*/ 	.short	0x0014
        /*0014*/ 	.byte	0x00, 0xf0, 0x11, 0x00


	//----- nvinfo : EIATTR_KPARAM_INFO
	.align		4
.L_11:
        /*0018*/ 	.byte	0x04, 0x17
        /*001a*/ 	.short	(.L_13 - .L_12)
.L_12:
        /*001c*/ 	.word	0x00000000
        /*0020*/ 	.short	0x0002
        /*0022*/ 	.short	0x0010
        /*0024*/ 	.byte	0x00, 0xf0, 0x11, 0x00


	//----- nvinfo : EIATTR_KPARAM_INFO
	.align		4
.L_13:
        /*0028*/ 	.byte	0x04, 0x17
        /*002a*/ 	.short	(.L_15 - .L_14)
.L_14:
        /*002c*/ 	.word	0x00000000
        /*0030*/ 	.short	0x0001
        /*0032*/ 	.short	0x0008
        /*0034*/ 	.byte	0x00, 0xf4, 0x21, 0x00


	//----- nvinfo : EIATTR_KPARAM_INFO
	.align		4
.L_15:
        /*0038*/ 	.byte	0x04, 0x17
        /*003a*/ 	.short	(.L_17 - .L_16)
.L_16:
        /*003c*/ 	.word	0x00000000
        /*0040*/ 	.short	0x0000
        /*0042*/ 	.short	0x0000
        /*0044*/ 	.byte	0x00, 0xf4, 0x21, 0x00


	//----- nvinfo : EIATTR_SPARSE_MMA_MASK
	.align		4
.L_17:
        /*0048*/ 	.byte	0x03, 0x50
        /*004a*/ 	.short	0x0000


	//----- nvinfo : EIATTR_MAXREG_COUNT
	.align		4
        /*004c*/ 	.byte	0x03, 0x1b
        /*004e*/ 	.short	0x00ff


	//----- nvinfo : EIATTR_EXIT_INSTR_OFFSETS
	.align		4
        /*0050*/ 	.byte	0x04, 0x1c
        /*0052*/ 	.short	(.L_19 - .L_18)


	//   ....[0]....
.L_18:
        /*0054*/ 	.word	0x000006a0


	//   ....[1]....
        /*0058*/ 	.word	0x000006f0


	//----- nvinfo : EIATTR_REQNTID
	.align		4
.L_19:
        /*005c*/ 	.byte	0x04, 0x10
        /*005e*/ 	.short	(.L_21 - .L_20)
.L_20:
        /*0060*/ 	.word	0x00000080
        /*0064*/ 	.word	0x00000001
        /*0068*/ 	.word	0x00000001


	//----- nvinfo : EIATTR_CBANK_PARAM_SIZE
	.align		4
.L_21:
        /*006c*/ 	.byte	0x03, 0x19
        /*006e*/ 	.short	0x0018


	//----- nvinfo : EIATTR_PARAM_CBANK
	.align		4
        /*0070*/ 	.byte	0x04, 0x0a
        /*0072*/ 	.short	(.L_23 - .L_22)
	.align		4
.L_22:
        /*0074*/ 	.word	index@(.nv.constant0.triton_poi_fused_2)
        /*0078*/ 	.short	0x0210
        /*007a*/ 	.short	0x0018


	//----- nvinfo : EIATTR_SW_WAR
	.align		4
.L_23:
        /*007c*/ 	.byte	0x04, 0x36
        /*007e*/ 	.short	(.L_25 - .L_24)
.L_24:
        /*0080*/ 	.word	0x00000008
.L_25:


//--------------------- .nv.callgraph             --------------------------
	.section	.nv.callgraph,"",@"SHT_CUDA_CALLGRAPH"
	.align	4
	.sectionentsize	8
	.align		4
        /*0000*/ 	.word	0x00000000
	.align		4
        /*0004*/ 	.word	0xffffffff
	.align		4
        /*0008*/ 	.word	0x00000000
	.align		4
        /*000c*/ 	.word	0xfffffffe
	.align		4
        /*0010*/ 	.word	0x00000000
	.align		4
        /*0014*/ 	.word	0xfffffffd
	.align		4
        /*0018*/ 	.word	0x00000000
	.align		4
        /*001c*/ 	.word	0xfffffffc


//--------------------- .text.triton_poi_fused_2  --------------------------
	.section	.text.triton_poi_fused_2,"ax",@progbits
	.sectionflags	@"SHF_BARRIERS=1"
	.align	128
        .global         triton_poi_fused_2
        .type           triton_poi_fused_2,@function
        .size           triton_poi_fused_2,(.L_x_1 - triton_poi_fused_2)
        .other          triton_poi_fused_2,@"STO_CUDA_ENTRY STV_DEFAULT"
triton_poi_fused_2:
.text.triton_poi_fused_2:
[----:B------:R-:W0:Y:S01]  /*0000*/  LDC R1, c[0x0][0x28] ;  /* 0x00000a00ff017b82 */ /* 0x000e220000000800 */
[----:B------:R-:W1:Y:S07]  /*0010*/  S2R R15, SR_CTAID.X ;  /* 0x00000000000f7919 */ /* 0x000e6e0000002500 */
[----:B------:R-:W2:Y:S01]  /*0020*/  LDC.64 R16, c[0x0][0x210] ;  /* 0x00008400ff107b82 */ /* 0x000ea20000000a00 */
[----:B------:R-:W-:Y:S01]  /*0030*/  IMAD.MOV.U32 R14, RZ, RZ, RZ ;  /* 0x000000ffff0e7224 */ /* 0x000fe200078e00ff */
[----:B------:R-:W-:Y:S01]  /*0040*/  ULDC.64 UR6, c[0x0][0x208] ;  /* 0x0000820000067ab9 */ /* 0x000fe20000000a00 */
[----:B------:R-:W3:Y:S01]  /*0050*/  S2R R18, SR_TID.X ;  /* 0x0000000000127919 */ /* 0x000ee20000002100 */
[----:B------:R-:W4:Y:S01]  /*0060*/  S2R R19, SR_CTAID.Y ;  /* 0x0000000000137919 */ /* 0x000f220000002600 */
[----:B-1----:R-:W-:Y:S01]  /*0070*/  IMAD.SHL.U32 R15, R15, 0x10, RZ ;  /* 0x000000100f0f7824 */ /* 0x002fe200078e00ff */
[----:B---3--:R-:W-:-:S04]  /*0080*/  SHF.R.U32.HI R0, RZ, 0x4, R18 ;  /* 0x00000004ff007819 */ /* 0x008fc80000011612 */
[----:B------:R-:W-:Y:S01]  /*0090*/  LOP3.LUT R4, R15, 0xf, R18, 0xf8, !PT ;  /* 0x0000000f0f047812 */ /* 0x000fe200078ef812 */
[----:B----4-:R-:W-:Y:S01]  /*00a0*/  IMAD.SHL.U32 R19, R19, 0x40, RZ ;  /* 0x0000004013137824 */ /* 0x010fe200078e00ff */
[----:B------:R-:W-:Y:S02]  /*00b0*/  SGXT.U32 R0, R0, 0x3 ;  /* 0x000000030000781a */ /* 0x000fe40000000000 */
[----:B------:R-:W-:Y:S02]  /*00c0*/  ISETP.GE.AND P0, PT, R4, 0x9, PT ;  /* 0x000000090400780c */ /* 0x000fe40003f06270 */
[----:B------:R-:W-:Y:S02]  /*00d0*/  LOP3.LUT R3, R19, 0x8, R0, 0xfe, !PT ;  /* 0x0000000813037812 */ /* 0x000fe400078efe00 */
[----:B------:R-:W-:Y:S02]  /*00e0*/  LOP3.LUT R2, R19, R0, RZ, 0xfc, !PT ;  /* 0x0000000013027212 */ /* 0x000fe400078efcff */
[C---:B------:R-:W-:Y:S01]  /*00f0*/  ISETP.LT.AND P2, PT, R3.reuse, 0x80, !P0 ;  /* 0x000000800300780c */ /* 0x040fe20004741270 */
[--C-:B------:R-:W-:Y:S01]  /*0100*/  IMAD R3, R3, 0x9, R4.reuse ;  /* 0x0000000903037824 */ /* 0x100fe200078e0204 */
[----:B------:R-:W-:Y:S01]  /*0110*/  LOP3.LUT R6, R19, 0x10, R0, 0xfe, !PT ;  /* 0x0000001013067812 */ /* 0x000fe200078efe00 */
[----:B------:R-:W-:Y:S01]  /*0120*/  IMAD R5, R2, 0x9, R4 ;  /* 0x0000000902057824 */ /* 0x000fe200078e0204 */
[----:B------:R-:W-:-:S02]  /*0130*/  LOP3.LUT R7, R19, 0x18, R0, 0xfe, !PT ;  /* 0x0000001813077812 */ /* 0x000fc400078efe00 */
[----:B------:R-:W-:Y:S01]  /*0140*/  ISETP.LT.AND P1, PT, R2, 0x80, !P0 ;  /* 0x000000800200780c */ /* 0x000fe20004721270 */
[----:B--2---:R-:W-:Y:S01]  /*0150*/  IMAD.WIDE R2, R3, 0x4, R16 ;  /* 0x0000000403027825 */ /* 0x004fe200078e0210 */
[----:B------:R-:W-:Y:S02]  /*0160*/  ISETP.LT.AND P6, PT, R6, 0x80, !P0 ;  /* 0x000000800600780c */ /* 0x000fe400047c1270 */
[----:B------:R-:W-:Y:S02]  /*0170*/  LOP3.LUT R8, R19, 0x20, R0, 0xfe, !PT ;  /* 0x0000002013087812 */ /* 0x000fe400078efe00 */
[----:B------:R-:W-:Y:S01]  /*0180*/  ISETP.LT.AND P5, PT, R7, 0x80, !P0 ;  /* 0x000000800700780c */ /* 0x000fe200047a1270 */
[----:B------:R1:W2:Y:S01]  /*0190*/  @P2 LDG.E.EL R14, desc[UR6][R2.64] ;  /* 0x00000006020e2981 */ /* 0x0002a2000c2e1900 */
[----:B------:R-:W-:Y:S02]  /*01a0*/  LOP3.LUT R4, R19, 0x28, R0, 0xfe, !PT ;  /* 0x0000002813047812 */ /* 0x000fe400078efe00 */
[----:B------:R-:W-:-:S02]  /*01b0*/  LOP3.LUT R6, R19, 0x30, R0, 0xfe, !PT ;  /* 0x0000003013067812 */ /* 0x000fc400078efe00 */
[----:B------:R-:W-:Y:S02]  /*01c0*/  LOP3.LUT R7, R19, 0x38, R0, 0xfe, !PT ;  /* 0x0000003813077812 */ /* 0x000fe400078efe00 */
[----:B------:R-:W-:Y:S02]  /*01d0*/  ISETP.LT.AND P4, PT, R8, 0x80, !P0 ;  /* 0x000000800800780c */ /* 0x000fe40004781270 */
[----:B------:R-:W-:Y:S02]  /*01e0*/  ISETP.LT.AND P3, PT, R4, 0x80, !P0 ;  /* 0x000000800400780c */ /* 0x000fe40004761270 */
[----:B------:R-:W-:Y:S02]  /*01f0*/  ISETP.LT.AND P2, PT, R6, 0x80, !P0 ;  /* 0x000000800600780c */ /* 0x000fe40004741270 */
[----:B------:R-:W-:Y:S01]  /*0200*/  ISETP.LT.AND P0, PT, R7, 0x80, !P0 ;  /* 0x000000800700780c */ /* 0x000fe20004701270 */
[C---:B------:R-:W-:Y:S02]  /*0210*/  VIADD R7, R5.reuse, 0x90 ;  /* 0x0000009005077836 */ /* 0x040fe40000000000 */
[----:B------:R-:W-:-:S02]  /*0220*/  VIADD R9, R5, 0xd8 ;  /* 0x000000d805097836 */ /* 0x000fc40000000000 */
[C---:B------:R-:W-:Y:S02]  /*0230*/  VIADD R11, R5.reuse, 0x120 ;  /* 0x00000120050b7836 */ /* 0x040fe40000000000 */
[C---:B------:R-:W-:Y:S02]  /*0240*/  VIADD R13, R5.reuse, 0x168 ;  /* 0x00000168050d7836 */ /* 0x040fe40000000000 */
[C---:B------:R-:W-:Y:S02]  /*0250*/  VIADD R23, R5.reuse, 0x1b0 ;  /* 0x000001b005177836 */ /* 0x040fe40000000000 */
[C---:B------:R-:W-:Y:S02]  /*0260*/  VIADD R25, R5.reuse, 0x1f8 ;  /* 0x000001f805197836 */ /* 0x040fe40000000000 */
[----:B-1----:R-:W-:-:S04]  /*0270*/  IMAD.WIDE R2, R5, 0x4, R16 ;  /* 0x0000000405027825 */ /* 0x002fc800078e0210 */
[----:B------:R-:W-:-:S04]  /*0280*/  IMAD.WIDE R4, R7, 0x4, R16 ;  /* 0x0000000407047825 */ /* 0x000fc800078e0210 */
[----:B------:R-:W-:-:S04]  /*0290*/  IMAD.WIDE R6, R9, 0x4, R16 ;  /* 0x0000000409067825 */ /* 0x000fc800078e0210 */
[----:B------:R-:W-:Y:S01]  /*02a0*/  IMAD.WIDE R8, R11, 0x4, R16 ;  /* 0x000000040b087825 */ /* 0x000fe200078e0210 */
[----:B------:R-:W-:-:S03]  /*02b0*/  CS2R R20, SRZ ;  /* 0x0000000000147805 */ /* 0x000fc6000001ff00 */
[----:B------:R-:W-:-:S03]  /*02c0*/  IMAD.WIDE R10, R13, 0x4, R16 ;  /* 0x000000040d0a7825 */ /* 0x000fc600078e0210 */
[----:B------:R1:W3:Y:S01]  /*02d0*/  @P6 LDG.E.EL R20, desc[UR6][R4.64] ;  /* 0x0000000604146981 */ /* 0x0002e2000c2e1900 */
[--C-:B------:R-:W-:Y:S01]  /*02e0*/  IMAD.WIDE R12, R23, 0x4, R16.reuse ;  /* 0x00000004170c7825 */ /* 0x100fe200078e0210 */
[----:B------:R-:W-:Y:S02]  /*02f0*/  CS2R R22, SRZ ;  /* 0x0000000000167805 */ /* 0x000fe4000001ff00 */
[----:B------:R-:W4:Y:S01]  /*0300*/  @P5 LDG.E.EL R21, desc[UR6][R6.64] ;  /* 0x0000000606155981 */ /* 0x000f22000c2e1900 */
[----:B------:R-:W-:Y:S01]  /*0310*/  IMAD.WIDE R16, R25, 0x4, R16 ;  /* 0x0000000419107825 */ /* 0x000fe200078e0210 */
[----:B------:R-:W-:Y:S02]  /*0320*/  CS2R R24, SRZ ;  /* 0x0000000000187805 */ /* 0x000fe4000001ff00 */
[----:B------:R-:W5:Y:S01]  /*0330*/  @P4 LDG.E.EL R22, desc[UR6][R8.64] ;  /* 0x0000000608164981 */ /* 0x000f62000c2e1900 */
[----:B------:R-:W-:-:S03]  /*0340*/  IMAD.MOV.U32 R26, RZ, RZ, RZ ;  /* 0x000000ffff1a7224 */ /* 0x000fc600078e00ff */
[----:B------:R-:W5:Y:S04]  /*0350*/  @P3 LDG.E.EL R24, desc[UR6][R10.64] ;  /* 0x000000060a183981 */ /* 0x000f68000c2e1900 */
[----:B------:R1:W5:Y:S04]  /*0360*/  @P2 LDG.E.EL R23, desc[UR6][R12.64] ;  /* 0x000000060c172981 */ /* 0x000368000c2e1900 */
[----:B------:R1:W5:Y:S04]  /*0370*/  @P1 LDG.E.EL R26, desc[UR6][R2.64] ;  /* 0x00000006021a1981 */ /* 0x000368000c2e1900 */
[----:B------:R-:W5:Y:S01]  /*0380*/  @P0 LDG.E.EL R25, desc[UR6][R16.64] ;  /* 0x0000000610190981 */ /* 0x000f62000c2e1900 */
[----:B------:R-:W1:Y:S01]  /*0390*/  S2R R27, SR_TID.X ;  /* 0x00000000001b7919 */ /* 0x000e620000002100 */
[----:B------:R-:W1:Y:S01]  /*03a0*/  S2UR UR5, SR_CgaCtaId ;  /* 0x00000000000579c3 */ /* 0x000e620000008800 */
[----:B------:R-:W-:Y:S01]  /*03b0*/  UMOV UR4, 0x400 ;  /* 0x0000040000047882 */ /* 0x000fe20000000000 */
[----:B-1----:R-:W-:Y:S01]  /*03c0*/  IMAD.SHL.U32 R4, R27, 0x40, RZ ;  /* 0x000000401b047824 */ /* 0x002fe200078e00ff */
[----:B------:R-:W-:-:S04]  /*03d0*/  SHF.R.U32.HI R5, RZ, 0x4, R27 ;  /* 0x00000004ff057819 */ /* 0x000fc8000001161b */
[----:B------:R-:W-:Y:S02]  /*03e0*/  SGXT.U32 R5, R5, 0x3 ;  /* 0x000000030505781a */ /* 0x000fe40000000000 */
[----:B------:R-:W-:Y:S01]  /*03f0*/  LOP3.LUT R4, R4, 0x3c0, RZ, 0xc0, !PT ;  /* 0x000003c004047812 */ /* 0x000fe200078ec0ff */
[----:B0-----:R-:W-:-:S03]  /*0400*/  UPRMT UR4, UR5, 0x654, UR4 ;  /* 0x0000065405047896 */ /* 0x001fc60008000004 */
[----:B------:R-:W-:-:S04]  /*0410*/  LOP3.LUT R5, R4, R5, RZ, 0xfc, !PT ;  /* 0x0000000504057212 */ /* 0x000fc800078efcff */
[----:B------:R-:W-:-:S04]  /*0420*/  LEA.HI R5, R4, R5, RZ, 0x1c ;  /* 0x0000000504057211 */ /* 0x000fc800078fe0ff */
[----:B------:R-:W-:Y:S01]  /*0430*/  LEA R13, R5, UR4, 0x2 ;  /* 0x00000004050d7c11 */ /* 0x000fe2000f8e10ff */
[----:B------:R-:W-:Y:S01]  /*0440*/  IMAD.SHL.U32 R8, R27, 0x4, RZ ;  /* 0x000000041b087824 */ /* 0x000fe200078e00ff */
[----:B------:R-:W-:-:S04]  /*0450*/  SHF.R.U32.HI R2, RZ, 0x2, R27 ;  /* 0x00000002ff027819 */ /* 0x000fc8000001161b */
[----:B------:R-:W-:Y:S02]  /*0460*/  LOP3.LUT R8, R8, 0x1fc, RZ, 0xc0, !PT ;  /* 0x000001fc08087812 */ /* 0x000fe400078ec0ff */
[----:B------:R-:W-:-:S05]  /*0470*/  LOP3.LUT R3, R2, 0x1c, RZ, 0xc0, !PT ;  /* 0x0000001c02037812 */ /* 0x000fca00078ec0ff */
[----:B------:R-:W-:-:S05]  /*0480*/  IMAD.IADD R3, R8, 0x1, R3 ;  /* 0x0000000108037824 */ /* 0x000fca00078e0203 */
[----:B------:R-:W-:Y:S01]  /*0490*/  LEA R4, R3, UR4, 0x2 ;  /* 0x0000000403047c11 */ /* 0x000fe2000f8e10ff */
[----:B------:R-:W-:Y:S01]  /*04a0*/  IMAD.SHL.U32 R18, R18, 0x4, RZ ;  /* 0x0000000412127824 */ /* 0x000fe200078e00ff */
[----:B------:R-:W0:Y:S04]  /*04b0*/  LDC.64 R2, c[0x0][0x218] ;  /* 0x00008600ff027b82 */ /* 0x000e280000000a00 */
[----:B------:R-:W-:-:S04]  /*04c0*/  LOP3.LUT R18, R19, 0x3c, R18, 0xf8, !PT ;  /* 0x0000003c13127812 */ /* 0x000fc800078ef812 */
[----:B------:R-:W-:-:S04]  /*04d0*/  SHF.R.S32.HI R9, RZ, 0x1f, R18 ;  /* 0x0000001fff097819 */ /* 0x000fc80000011412 */
[----:B------:R-:W-:-:S04]  /*04e0*/  LEA.HI R9, R9, R18, RZ, 0x3 ;  /* 0x0000001209097211 */ /* 0x000fc800078f18ff */
[----:B------:R-:W-:Y:S02]  /*04f0*/  LOP3.LUT R11, R9, 0xfffffff8, RZ, 0xc0, !PT ;  /* 0xfffffff8090b7812 */ /* 0x000fe400078ec0ff */
[----:B------:R-:W-:Y:S02]  /*0500*/  LOP3.LUT R12, R8, 0x200, RZ, 0xfc, !PT ;  /* 0x00000200080c7812 */ /* 0x000fe400078efcff */
[----:B------:R-:W-:Y:S01]  /*0510*/  SHF.R.S32.HI R10, RZ, 0x3, R9 ;  /* 0x00000003ff0a7819 */ /* 0x000fe20000011409 */
[C---:B------:R-:W-:Y:S01]  /*0520*/  IMAD.IADD R11, R18.reuse, 0x1, -R11 ;  /* 0x00000001120b7824 */ /* 0x040fe200078e0a0b */
[----:B------:R-:W-:Y:S02]  /*0530*/  ISETP.GE.AND P0, PT, R18, 0x80, PT ;  /* 0x000000801200780c */ /* 0x000fe40003f06270 */
[----:B------:R-:W-:Y:S02]  /*0540*/  LOP3.LUT R9, R15, R0, RZ, 0xfc, !PT ;  /* 0x000000000f097212 */ /* 0x000fe400078efcff */
[----:B------:R-:W-:-:S02]  /*0550*/  LOP3.LUT R0, R15, 0x8, R0, 0xfe, !PT ;  /* 0x000000080f007812 */ /* 0x000fc400078efe00 */
[----:B------:R-:W-:Y:S01]  /*0560*/  SHF.R.U32.HI R12, RZ, 0x4, R12 ;  /* 0x00000004ff0c7819 */ /* 0x000fe2000001160c */
[----:B------:R-:W-:Y:S01]  /*0570*/  IMAD R10, R10, 0x48, R11 ;  /* 0x000000480a0a7824 */ /* 0x000fe200078e020b */
[C---:B------:R-:W-:Y:S02]  /*0580*/  ISETP.LT.AND P1, PT, R9.reuse, 0x9, !P0 ;  /* 0x000000090900780c */ /* 0x040fe40004721270 */
[----:B------:R-:W-:Y:S02]  /*0590*/  ISETP.LT.AND P0, PT, R0, 0x9, !P0 ;  /* 0x000000090000780c */ /* 0x000fe40004701270 */
[----:B------:R-:W-:Y:S01]  /*05a0*/  LOP3.LUT R11, R12, 0x3c, RZ, 0xc0, !PT ;  /* 0x0000003c0c0b7812 */ /* 0x000fe200078ec0ff */
[----:B------:R-:W-:-:S04]  /*05b0*/  IMAD R9, R9, 0x8, R10 ;  /* 0x0000000809097824 */ /* 0x000fc800078e020a */
[----:B------:R-:W-:Y:S02]  /*05c0*/  IMAD.IADD R11, R8, 0x1, R11 ;  /* 0x00000001080b7824 */ /* 0x000fe400078e020b */
[----:B0-----:R-:W-:-:S03]  /*05d0*/  IMAD.WIDE R8, R9, 0x4, R2 ;  /* 0x0000000409087825 */ /* 0x001fc600078e0202 */
[----:B------:R-:W-:Y:S01]  /*05e0*/  LEA R11, R11, UR4, 0x2 ;  /* 0x000000040b0b7c11 */ /* 0x000fe2000f8e10ff */
[----:B--2---:R-:W-:Y:S04]  /*05f0*/  STS [R13+0x20], R14 ;  /* 0x0000200e0d007388 */ /* 0x004fe80000000800 */
[----:B---3--:R-:W-:Y:S04]  /*0600*/  STS [R13+0x40], R20 ;  /* 0x000040140d007388 */ /* 0x008fe80000000800 */
[----:B----4-:R-:W-:Y:S04]  /*0610*/  STS [R13+0x60], R21 ;  /* 0x000060150d007388 */ /* 0x010fe80000000800 */
[----:B-----5:R-:W-:Y:S04]  /*0620*/  STS [R13+0x80], R22 ;  /* 0x000080160d007388 */ /* 0x020fe80000000800 */
[----:B------:R-:W-:Y:S04]  /*0630*/  STS [R13+0xa0], R24 ;  /* 0x0000a0180d007388 */ /* 0x000fe80000000800 */
[----:B------:R-:W-:Y:S04]  /*0640*/  STS [R13+0xc0], R23 ;  /* 0x0000c0170d007388 */ /* 0x000fe80000000800 */
[----:B------:R-:W-:Y:S04]  /*0650*/  STS [R13], R26 ;  /* 0x0000001a0d007388 */ /* 0x000fe80000000800 */
[----:B------:R-:W-:Y:S01]  /*0660*/  STS [R13+0xe0], R25 ;  /* 0x0000e0190d007388 */ /* 0x000fe20000000800 */
[----:B------:R-:W-:Y:S06]  /*0670*/  BAR.SYNC.DEFER_BLOCKING 0x0 ;  /* 0x0000000000007b1d */ /* 0x000fec0000010000 */
[----:B------:R-:W0:Y:S04]  /*0680*/  LDS.128 R4, [R4] ;  /* 0x0000000004047984 */ /* 0x000e280000000c00 */
[----:B0-----:R0:W-:Y:S02]  /*0690*/  @P1 STG.E.128 desc[UR6][R8.64], R4 ;  /* 0x0000000408001986 */ /* 0x0011e4000c101d06 */
[----:B0-----:R-:W-:Y:S05]  /*06a0*/  @!P0 EXIT ;  /* 0x000000000000894d */ /* 0x001fea0003800000 */
[----:B------:R-:W1:Y:S01]  /*06b0*/  LDS.128 R12, [R11+0x800] ;  /* 0x000800000b0c7984 */ /* 0x000e620000000c00 */
[----:B0-----:R-:W-:-:S04]  /*06c0*/  IMAD R5, R0, 0x8, R10 ;  /* 0x0000000800057824 */ /* 0x001fc800078e020a */
[----:B------:R-:W-:-:S05]  /*06d0*/  IMAD.WIDE R2, R5, 0x4, R2 ;  /* 0x0000000405027825 */ /* 0x000fca00078e0202 */
[----:B-1----:R-:W-:Y:S01]  /*06e0*/  STG.E.128 desc[UR6][R2.64], R12 ;  /* 0x0000000c02007986 */ /* 0x002fe2000c101d06 */
[----:B------:R-:W-:Y:S05]  /*06f0*/  EXIT ;  /* 0x000000000000794d */ /* 0x000fea0003800000 */
.L_x_0:
[----:B------:R-:W-:-:S00]  /*0700*/  BRA `(.L_x_0) ;  /* 0xfffffffc00fc7947 */ /* 0x000fc0000383ffff */
[----:B------:R-:W-:-:S00]  /*0710*/  NOP ;  /* 0x0000000000007918 */ /* 0x000fc00000000000 */
        /* <DEDUP_REMOVED lines=14> */
.L_x_1:


//--------------------- .nv.shared.triton_poi_fused_2 --------------------------
	.section	.nv.shared.triton_poi_fused_2,"aw",@nobits
	.sectionflags	@""
	.align	16
	.zero		1024


//--------------------- .nv.constant0.triton_poi_fused_2 --------------------------
	.section	.nv.constant0.triton_poi_fused_2,"a",@progbits
	.sectionflags	@""
	.align	4
.nv.constant0.triton_poi_fused_2:
	.zero		552
